//
// Generated by NVIDIA NVVM Compiler
//
// Compiler Build ID: CL-36424714
// Cuda compilation tools, release 13.0, V13.0.88
// Based on NVVM 20.0.0
//

.version 9.0
.target sm_100
.address_size 64

	// .globl	_Z19BrentKungScanKernelPfS_j
// _ZZ19BrentKungScanKernelPfS_jE12shared_array has been demoted

.visible .entry _Z19BrentKungScanKernelPfS_j(
	.param .u64 .ptr .align 1 _Z19BrentKungScanKernelPfS_j_param_0,
	.param .u64 .ptr .align 1 _Z19BrentKungScanKernelPfS_j_param_1,
	.param .u32 _Z19BrentKungScanKernelPfS_j_param_2
)
{
	.reg .pred 	%p<17>;
	.reg .b32 	%r<53>;
	.reg .b32 	%f<38>;
	.reg .b64 	%rd<13>;
	// demoted variable
	.shared .align 4 .b8 _ZZ19BrentKungScanKernelPfS_jE12shared_array[8192];
	ld.param.u64 	%rd3, [_Z19BrentKungScanKernelPfS_j_param_0];
	ld.param.u64 	%rd4, [_Z19BrentKungScanKernelPfS_j_param_1];
	ld.param.u32 	%r11, [_Z19BrentKungScanKernelPfS_j_param_2];
	cvta.to.global.u64 	%rd1, %rd4;
	cvta.to.global.u64 	%rd2, %rd3;
	mov.u32 	%r12, %ctaid.x;
	mov.u32 	%r1, %ntid.x;
	mul.lo.s32 	%r13, %r12, %r1;
	shl.b32 	%r14, %r13, 1;
	mov.u32 	%r2, %tid.x;
	add.s32 	%r3, %r14, %r2;
	setp.ge.u32 	%p1, %r3, %r11;
	shl.b32 	%r15, %r2, 2;
	mov.u32 	%r16, _ZZ19BrentKungScanKernelPfS_jE12shared_array;
	add.s32 	%r4, %r16, %r15;
	@%p1 bra 	$L__BB0_2;
	mul.wide.u32 	%rd5, %r3, 4;
	add.s64 	%rd6, %rd2, %rd5;
	ld.global.f32 	%f1, [%rd6];
	st.shared.f32 	[%r4], %f1;
$L__BB0_2:
	add.s32 	%r5, %r3, %r1;
	setp.ge.u32 	%p2, %r5, %r11;
	shl.b32 	%r17, %r1, 2;
	add.s32 	%r6, %r4, %r17;
	@%p2 bra 	$L__BB0_4;
	mul.wide.u32 	%rd7, %r5, 4;
	add.s64 	%rd8, %rd2, %rd7;
	ld.global.f32 	%f2, [%rd8];
	st.shared.f32 	[%r6], %f2;
$L__BB0_4:
	shl.b32 	%r19, %r2, 1;
	add.s32 	%r7, %r19, 2;
	mov.b32 	%r52, 1;
$L__BB0_5:
	bar.sync 	0;
	mul.lo.s32 	%r9, %r52, %r7;
	setp.gt.u32 	%p3, %r9, 2048;
	@%p3 bra 	$L__BB0_7;
	sub.s32 	%r20, %r9, %r52;
	shl.b32 	%r21, %r20, 2;
	add.s32 	%r23, %r16, %r21;
	ld.shared.f32 	%f3, [%r23+-4];
	shl.b32 	%r24, %r52, 2;
	add.s32 	%r25, %r23, %r24;
	ld.shared.f32 	%f4, [%r25+-4];
	add.f32 	%f5, %f3, %f4;
	st.shared.f32 	[%r25+-4], %f5;
$L__BB0_7:
	shl.b32 	%r52, %r52, 1;
	setp.le.u32 	%p4, %r52, %r1;
	@%p4 bra 	$L__BB0_5;
	bar.sync 	0;
	setp.ne.s32 	%p5, %r2, 0;
	@%p5 bra 	$L__BB0_10;
	ld.shared.f32 	%f6, [_ZZ19BrentKungScanKernelPfS_jE12shared_array+4092];
	ld.shared.f32 	%f7, [_ZZ19BrentKungScanKernelPfS_jE12shared_array+6140];
	add.f32 	%f8, %f6, %f7;
	st.shared.f32 	[_ZZ19BrentKungScanKernelPfS_jE12shared_array+6140], %f8;
$L__BB0_10:
	bar.sync 	0;
	setp.gt.u32 	%p6, %r2, 2;
	@%p6 bra 	$L__BB0_12;
	shl.b32 	%r26, %r7, 10;
	add.s32 	%r28, %r16, %r26;
	ld.shared.f32 	%f9, [%r28+-4];
	ld.shared.f32 	%f10, [%r28+1020];
	add.f32 	%f11, %f9, %f10;
	st.shared.f32 	[%r28+1020], %f11;
$L__BB0_12:
	bar.sync 	0;
	setp.gt.u32 	%p7, %r2, 6;
	@%p7 bra 	$L__BB0_14;
	shl.b32 	%r29, %r7, 9;
	add.s32 	%r31, %r16, %r29;
	ld.shared.f32 	%f12, [%r31+-4];
	ld.shared.f32 	%f13, [%r31+508];
	add.f32 	%f14, %f12, %f13;
	st.shared.f32 	[%r31+508], %f14;
$L__BB0_14:
	bar.sync 	0;
	setp.gt.u32 	%p8, %r2, 14;
	@%p8 bra 	$L__BB0_16;
	shl.b32 	%r32, %r7, 8;
	add.s32 	%r34, %r16, %r32;
	ld.shared.f32 	%f15, [%r34+-4];
	ld.shared.f32 	%f16, [%r34+252];
	add.f32 	%f17, %f15, %f16;
	st.shared.f32 	[%r34+252], %f17;
$L__BB0_16:
	bar.sync 	0;
	setp.gt.u32 	%p9, %r2, 30;
	@%p9 bra 	$L__BB0_18;
	shl.b32 	%r35, %r7, 7;
	add.s32 	%r37, %r16, %r35;
	ld.shared.f32 	%f18, [%r37+-4];
	ld.shared.f32 	%f19, [%r37+124];
	add.f32 	%f20, %f18, %f19;
	st.shared.f32 	[%r37+124], %f20;
$L__BB0_18:
	bar.sync 	0;
	setp.gt.u32 	%p10, %r2, 62;
	@%p10 bra 	$L__BB0_20;
	shl.b32 	%r38, %r7, 6;
	add.s32 	%r40, %r16, %r38;
	ld.shared.f32 	%f21, [%r40+-4];
	ld.shared.f32 	%f22, [%r40+60];
	add.f32 	%f23, %f21, %f22;
	st.shared.f32 	[%r40+60], %f23;
$L__BB0_20:
	bar.sync 	0;
	setp.gt.u32 	%p11, %r2, 126;
	@%p11 bra 	$L__BB0_22;
	shl.b32 	%r41, %r7, 5;
	add.s32 	%r43, %r16, %r41;
	ld.shared.f32 	%f24, [%r43+-4];
	ld.shared.f32 	%f25, [%r43+28];
	add.f32 	%f26, %f24, %f25;
	st.shared.f32 	[%r43+28], %f26;
$L__BB0_22:
	bar.sync 	0;
	setp.gt.u32 	%p12, %r2, 254;
	@%p12 bra 	$L__BB0_24;
	shl.b32 	%r44, %r7, 4;
	add.s32 	%r46, %r16, %r44;
	ld.shared.f32 	%f27, [%r46+-4];
	ld.shared.f32 	%f28, [%r46+12];
	add.f32 	%f29, %f27, %f28;
	st.shared.f32 	[%r46+12], %f29;
$L__BB0_24:
	bar.sync 	0;
	setp.gt.u32 	%p13, %r2, 510;
	@%p13 bra 	$L__BB0_26;
	shl.b32 	%r47, %r7, 3;
	add.s32 	%r49, %r16, %r47;
	ld.shared.f32 	%f30, [%r49+-4];
	ld.shared.f32 	%f31, [%r49+4];
	add.f32 	%f32, %f30, %f31;
	st.shared.f32 	[%r49+4], %f32;
$L__BB0_26:
	bar.sync 	0;
	setp.eq.s32 	%p14, %r2, 1023;
	@%p14 bra 	$L__BB0_28;
	add.s32 	%r51, %r4, %r15;
	ld.shared.f32 	%f33, [%r51+4];
	ld.shared.f32 	%f34, [%r51+8];
	add.f32 	%f35, %f33, %f34;
	st.shared.f32 	[%r51+8], %f35;
$L__BB0_28:
	setp.ge.u32 	%p15, %r3, %r11;
	bar.sync 	0;
	@%p15 bra 	$L__BB0_30;
	ld.shared.f32 	%f36, [%r4];
	mul.wide.u32 	%rd9, %r3, 4;
	add.s64 	%rd10, %rd1, %rd9;
	st.global.f32 	[%rd10], %f36;
$L__BB0_30:
	setp.ge.u32 	%p16, %r5, %r11;
	@%p16 bra 	$L__BB0_32;
	ld.shared.f32 	%f37, [%r6];
	mul.wide.u32 	%rd11, %r5, 4;
	add.s64 	%rd12, %rd1, %rd11;
	st.global.f32 	[%rd12], %f37;
$L__BB0_32:
	ret;

}


// ===== COMPILED SASS (sm_100) =====

	.target	sm_100

	.elftype	@"ET_EXEC"


//--------------------- .note.nv.tkinfo           --------------------------
	.section	.note.nv.tkinfo,"",@"SHT_NOTE"
	.sectionflags	@"SHF_NOTE_NV_TKINFO"
	.tkinfo
        /*0018*/ 	.word	0x00000002
        /*0030*/ 	.string	""
        /*0030*/ 	.string	"ptxas"
        /*0030*/ 	.string	"Cuda compilation tools, release 13.0, V13.0.88"
        /*0030*/ 	.string	"Build cuda_13.0.r13.0/compiler.36424714_0"
        /*0030*/ 	.string	"-arch sm_100 -m 64 "



//--------------------- .note.nv.cuinfo           --------------------------
	.section	.note.nv.cuinfo,"",@"SHT_NOTE"
	.sectionflags	@"SHF_NOTE_NV_CUINFO"
        /*0018*/ 	.short	0x0002
        /*001a*/ 	.short	0x0064
        /*001c*/ 	.short	0x0082
	.zero		2


//--------------------- .nv.info                  --------------------------
	.section	.nv.info,"",@"SHT_CUDA_INFO"
	.align	4


	//----- nvinfo : EIATTR_REGCOUNT
	.align		4
        /*0000*/ 	.byte	0x04, 0x2f
        /*0002*/ 	.short	(.L_1 - .L_0)
	.align		4
.L_0:
        /*0004*/ 	.word	index@(_Z19BrentKungScanKernelPfS_j)
        /*0008*/ 	.word	0x00000012


	//----- nvinfo : EIATTR_FRAME_SIZE
	.align		4
.L_1:
        /*000c*/ 	.byte	0x04, 0x11
        /*000e*/ 	.short	(.L_3 - .L_2)
	.align		4
.L_2:
        /*0010*/ 	.word	index@(_Z19BrentKungScanKernelPfS_j)
        /*0014*/ 	.word	0x00000000


	//----- nvinfo : EIATTR_MIN_STACK_SIZE
	.align		4
.L_3:
        /*0018*/ 	.byte	0x04, 0x12
        /*001a*/ 	.short	(.L_5 - .L_4)
	.align		4
.L_4:
        /*001c*/ 	.word	index@(_Z19BrentKungScanKernelPfS_j)
        /*0020*/ 	.word	0x00000000
.L_5:


//--------------------- .nv.compat                --------------------------
	.section	.nv.compat,"",@"SHT_CUDA_COMPAT_INFO"
	.align	4
        /*0000*/ 	.byte	0x02, 0x09, 0x00, 0x00, 0x02, 0x02, 0x01, 0x00, 0x02, 0x05, 0x05, 0x00, 0x03, 0x07, 0x01, 0x01
        /*0010*/ 	.byte	0x02, 0x03, 0x00, 0x00, 0x02, 0x06, 0x01, 0x00, 0x04, 0x0b, 0x08, 0x00, 0x09, 0x00, 0x00, 0x00
        /*0020*/ 	.byte	0x00, 0x00, 0x00, 0x00


//--------------------- .nv.info._Z19BrentKungScanKernelPfS_j --------------------------
	.section	.nv.info._Z19BrentKungScanKernelPfS_j,"",@"SHT_CUDA_INFO"
	.sectionflags	@""
	.align	4


	//----- nvinfo : EIATTR_CUDA_API_VERSION
	.align		4
        /*0000*/ 	.byte	0x04, 0x37
        /*0002*/ 	.short	(.L_7 - .L_6)
.L_6:
        /*0004*/ 	.word	0x00000082


	//----- nvinfo : EIATTR_KPARAM_INFO
	.align		4
.L_7:
        /*0008*/ 	.byte	0x04, 0x17
        /*000a*/ 	.short	(.L_9 - .L_8)
.L_8:
        /*000c*/ 	.word	0x00000000
        /*0010*/ 	.short	0x0002
        /*0012*/ 	.short	0x0010
        /*0014*/ 	.byte	0x00, 0xf0, 0x11, 0x00


	//----- nvinfo : EIATTR_KPARAM_INFO
	.align		4
.L_9:
        /*0018*/ 	.byte	0x04, 0x17
        /*001a*/ 	.short	(.L_11 - .L_10)
.L_10:
        /*001c*/ 	.word	0x00000000
        /*0020*/ 	.short	0x0001
        /*0022*/ 	.short	0x0008
        /*0024*/ 	.byte	0x00, 0xf5, 0x21, 0x00


	//----- nvinfo : EIATTR_KPARAM_INFO
	.align		4
.L_11:
        /*0028*/ 	.byte	0x04, 0x17
        /*002a*/ 	.short	(.L_13 - .L_12)
.L_12:
        /*002c*/ 	.word	0x00000000
        /*0030*/ 	.short	0x0000
        /*0032*/ 	.short	0x0000
        /*0034*/ 	.byte	0x00, 0xf5, 0x21, 0x00


	//----- nvinfo : EIATTR_SPARSE_MMA_MASK
	.align		4
.L_13:
        /*0038*/ 	.byte	0x03, 0x50
        /*003a*/ 	.short	0x0000


	//----- nvinfo : EIATTR_MAXREG_COUNT
	.align		4
        /*003c*/ 	.byte	0x03, 0x1b
        /*003e*/ 	.short	0x00ff


	//----- nvinfo : EIATTR_NUM_BARRIERS
	.align		4
        /*0040*/ 	.byte	0x02, 0x4c
        /*0042*/ 	.byte	0x01
	.zero		1


	//----- nvinfo : EIATTR_MERCURY_ISA_VERSION
	.align		4
        /*0044*/ 	.byte	0x03, 0x5f
        /*0046*/ 	.short	0x0101


	//----- nvinfo : EIATTR_VRC_CTA_INIT_COUNT
	.align		4
        /*0048*/ 	.byte	0x02, 0x4a
	.zero		1
	.zero		1


	//----- nvinfo : EIATTR_EXIT_INSTR_OFFSETS
	.align		4
        /*004c*/ 	.byte	0x04, 0x1c
        /*004e*/ 	.short	(.L_15 - .L_14)


	//   ....[0]....
.L_14:
        /*0050*/ 	.word	0x00000800


	//   ....[1]....
        /*0054*/ 	.word	0x00000850


	//----- nvinfo : EIATTR_CBANK_PARAM_SIZE
	.align		4
.L_15:
        /*0058*/ 	.byte	0x03, 0x19
        /*005a*/ 	.short	0x0014


	//----- nvinfo : EIATTR_PARAM_CBANK
	.align		4
        /*005c*/ 	.byte	0x04, 0x0a
        /*005e*/ 	.short	(.L_17 - .L_16)
	.align		4
.L_16:
        /*0060*/ 	.word	index@(.nv.constant0._Z19BrentKungScanKernelPfS_j)
        /*0064*/ 	.short	0x0380
        /*0066*/ 	.short	0x0014


	//----- nvinfo : EIATTR_SW_WAR
	.align		4
.L_17:
        /*0068*/ 	.byte	0x04, 0x36
        /*006a*/ 	.short	(.L_19 - .L_18)
.L_18:
        /*006c*/ 	.word	0x00000008
.L_19:


//--------------------- .nv.callgraph             --------------------------
	.section	.nv.callgraph,"",@"SHT_CUDA_CALLGRAPH"
	.align	4
	.sectionentsize	8
	.align		4
        /*0000*/ 	.word	0x00000000
	.align		4
        /*0004*/ 	.word	0xffffffff
	.align		4
        /*0008*/ 	.word	0x00000000
	.align		4
        /*000c*/ 	.word	0xfffffffe
	.align		4
        /*0010*/ 	.word	0x00000000
	.align		4
        /*0014*/ 	.word	0xfffffffd
	.align		4
        /*0018*/ 	.word	0x00000000
	.align		4
        /*001c*/ 	.word	0xfffffffc


//--------------------- .text._Z19BrentKungScanKernelPfS_j --------------------------
	.section	.text._Z19BrentKungScanKernelPfS_j,"ax",@progbits
	.align	128
        .global         _Z19BrentKungScanKernelPfS_j
        .type           _Z19BrentKungScanKernelPfS_j,@function
        .size           _Z19BrentKungScanKernelPfS_j,(.L_x_2 - _Z19BrentKungScanKernelPfS_j)
        .other          _Z19BrentKungScanKernelPfS_j,@"STO_CUDA_ENTRY STV_DEFAULT"
_Z19BrentKungScanKernelPfS_j:
.text._Z19BrentKungScanKernelPfS_j:
[----:B------:R-:W-:Y:S01]  /*0000*/  LDC R1, c[0x0][0x37c] ;  /* 0x0000df00ff017b82 */ /* 0x000fe20000000800 */
[----:B------:R-:W0:Y:S07]  /*0010*/  S2R R3, SR_TID.X ;  /* 0x0000000000037919 */ /* 0x000e2e0000002100 */
[----:B------:R-:W1:Y:S01]  /*0020*/  S2UR UR4, SR_CTAID.X ;  /* 0x00000000000479c3 */ /* 0x000e620000002500 */
[----:B------:R-:W2:Y:S01]  /*0030*/  LDCU UR5, c[0x0][0x390] ;  /* 0x00007200ff0577ac */ /* 0x000ea20008000800 */
[----:B------:R-:W3:Y:S06]  /*0040*/  LDCU.64 UR6, c[0x0][0x358] ;  /* 0x00006b00ff0677ac */ /* 0x000eec0008000a00 */
[----:B------:R-:W1:Y:S02]  /*0050*/  LDC R15, c[0x0][0x360] ;  /* 0x0000d800ff0f7b82 */ /* 0x000e640000000800 */
[----:B-1----:R-:W-:-:S04]  /*0060*/  IMAD R2, R15, UR4, RZ ;  /* 0x000000040f027c24 */ /* 0x002fc8000f8e02ff */
[----:B0-----:R-:W-:-:S04]  /*0070*/  IMAD R2, R2, 0x2, R3 ;  /* 0x0000000202027824 */ /* 0x001fc800078e0203 */
[C---:B------:R-:W-:Y:S01]  /*0080*/  IMAD.IADD R0, R2.reuse, 0x1, R15 ;  /* 0x0000000102007824 */ /* 0x040fe200078e020f */
[----:B--2---:R-:W-:-:S04]  /*0090*/  ISETP.GE.U32.AND P0, PT, R2, UR5, PT ;  /* 0x0000000502007c0c */ /* 0x004fc8000bf06070 */
[----:B------:R-:W-:-:S09]  /*00a0*/  ISETP.GE.U32.AND P1, PT, R0, UR5, PT ;  /* 0x0000000500007c0c */ /* 0x000fd2000bf26070 */
[----:B------:R-:W0:Y:S08]  /*00b0*/  @!P0 LDC.64 R10, c[0x0][0x380] ;  /* 0x0000e000ff0a8b82 */ /* 0x000e300000000a00 */
[----:B------:R-:W1:Y:S01]  /*00c0*/  @!P1 LDC.64 R12, c[0x0][0x380] ;  /* 0x0000e000ff0c9b82 */ /* 0x000e620000000a00 */
[----:B0-----:R-:W-:-:S06]  /*00d0*/  @!P0 IMAD.WIDE.U32 R10, R2, 0x4, R10 ;  /* 0x00000004020a8825 */ /* 0x001fcc00078e000a */
[----:B---3--:R-:W2:Y:S01]  /*00e0*/  @!P0 LDG.E R11, desc[UR6][R10.64] ;  /* 0x000000060a0b8981 */ /* 0x008ea2000c1e1900 */
[----:B-1----:R-:W-:-:S06]  /*00f0*/  @!P1 IMAD.WIDE.U32 R12, R0, 0x4, R12 ;  /* 0x00000004000c9825 */ /* 0x002fcc00078e000c */
[----:B------:R-:W3:Y:S01]  /*0100*/  @!P1 LDG.E R13, desc[UR6][R12.64] ;  /* 0x000000060c0d9981 */ /* 0x000ee2000c1e1900 */
[----:B------:R-:W0:Y:S01]  /*0110*/  S2UR UR5, SR_CgaCtaId ;  /* 0x00000000000579c3 */ /* 0x000e220000008800 */
[----:B------:R-:W-:Y:S02]  /*0120*/  UMOV UR4, 0x400 ;  /* 0x0000040000047882 */ /* 0x000fe40000000000 */
[----:B0-----:R-:W-:-:S06]  /*0130*/  ULEA UR4, UR5, UR4, 0x18 ;  /* 0x0000000405047291 */ /* 0x001fcc000f8ec0ff */
[----:B------:R-:W-:-:S05]  /*0140*/  IMAD.U32 R8, RZ, RZ, UR4 ;  /* 0x00000004ff087e24 */ /* 0x000fca000f8e00ff */
[----:B------:R-:W-:-:S05]  /*0150*/  LEA R6, R3, R8, 0x2 ;  /* 0x0000000803067211 */ /* 0x000fca00078e10ff */
[----:B------:R-:W-:Y:S01]  /*0160*/  IMAD R4, R15, 0x4, R6 ;  /* 0x000000040f047824 */ /* 0x000fe200078e0206 */
[----:B------:R-:W-:Y:S01]  /*0170*/  LEA R5, R3, 0x2, 0x1 ;  /* 0x0000000203057811 */ /* 0x000fe200078e08ff */
[----:B------:R-:W-:Y:S01]  /*0180*/  IMAD.MOV.U32 R14, RZ, RZ, 0x1 ;  /* 0x00000001ff0e7424 */ /* 0x000fe200078e00ff */
[----:B--2---:R0:W-:Y:S04]  /*0190*/  @!P0 STS [R6], R11 ;  /* 0x0000000b06008388 */ /* 0x0041e80000000800 */
[----:B---3--:R0:W-:Y:S02]  /*01a0*/  @!P1 STS [R4], R13 ;  /* 0x0000000d04009388 */ /* 0x0081e40000000800 */
.L_x_0:
[----:B------:R-:W-:Y:S01]  /*01b0*/  IMAD R7, R5, R14, RZ ;  /* 0x0000000e05077224 */ /* 0x000fe200078e02ff */
[----:B------:R-:W-:Y:S04]  /*01c0*/  BAR.SYNC.DEFER_BLOCKING 0x0 ;  /* 0x0000000000007b1d */ /* 0x000fe80000010000 */
[----:B------:R-:W-:-:S13]  /*01d0*/  ISETP.GT.U32.AND P0, PT, R7, 0x800, PT ;  /* 0x000008000700780c */ /* 0x000fda0003f04070 */
[----:B------:R-:W-:-:S05]  /*01e0*/  @!P0 IADD3 R7, PT, PT, R7, -R14, RZ ;  /* 0x8000000e07078210 */ /* 0x000fca0007ffe0ff */
[----:B------:R-:W-:-:S04]  /*01f0*/  @!P0 IMAD R7, R7, 0x4, R8 ;  /* 0x0000000407078824 */ /* 0x000fc800078e0208 */
[C---:B------:R-:W-:Y:S01]  /*0200*/  @!P0 IMAD R9, R14.reuse, 0x4, R7 ;  /* 0x000000040e098824 */ /* 0x040fe200078e0207 */
[----:B------:R-:W-:Y:S01]  /*0210*/  SHF.L.U32 R14, R14, 0x1, RZ ;  /* 0x000000010e0e7819 */ /* 0x000fe200000006ff */
[----:B------:R-:W-:Y:S04]  /*0220*/  @!P0 LDS R7, [R7+-0x4] ;  /* 0xfffffc0007078984 */ /* 0x000fe80000000800 */
[----:B------:R-:W1:Y:S02]  /*0230*/  @!P0 LDS R10, [R9+-0x4] ;  /* 0xfffffc00090a8984 */ /* 0x000e640000000800 */
[----:B-1----:R-:W-:-:S05]  /*0240*/  @!P0 FADD R10, R7, R10 ;  /* 0x0000000a070a8221 */ /* 0x002fca0000000000 */
[----:B------:R1:W-:Y:S01]  /*0250*/  @!P0 STS [R9+-0x4], R10 ;  /* 0xfffffc0a09008388 */ /* 0x0003e20000000800 */
[----:B------:R-:W-:-:S13]  /*0260*/  ISETP.GT.U32.AND P0, PT, R14, R15, PT ;  /* 0x0000000f0e00720c */ /* 0x000fda0003f04070 */
[----:B-1----:R-:W-:Y:S05]  /*0270*/  @!P0 BRA `(.L_x_0) ;  /* 0xfffffffc00cc8947 */ /* 0x002fea000383ffff */
[----:B------:R-:W-:Y:S01]  /*0280*/  BAR.SYNC.DEFER_BLOCKING 0x0 ;  /* 0x0000000000007b1d */ /* 0x000fe20000010000 */
[C---:B------:R-:W-:Y:S02]  /*0290*/  ISETP.NE.AND P1, PT, R3.reuse, RZ, PT ;  /* 0x000000ff0300720c */ /* 0x040fe40003f25270 */
[----:B------:R-:W-:-:S03]  /*02a0*/  ISETP.GT.U32.AND P0, PT, R3, 0x2, PT ;  /* 0x000000020300780c */ /* 0x000fc60003f04070 */
[----:B------:R-:W1:Y:S08]  /*02b0*/  LDCU UR4, c[0x0][0x390] ;  /* 0x00007200ff0477ac */ /* 0x000e700008000800 */
[----:B------:R-:W2:Y:S01]  /*02c0*/  @!P1 S2R R10, SR_CgaCtaId ;  /* 0x00000000000a9919 */ /* 0x000ea20000008800 */
[----:B------:R-:W-:Y:S02]  /*02d0*/  @!P1 MOV R5, 0x400 ;  /* 0x0000040000059802 */ /* 0x000fe40000000f00 */
[----:B------:R-:W-:-:S02]  /*02e0*/  @!P0 LEA R7, R3, 0x800, 0xb ;  /* 0x0000080003078811 */ /* 0x000fc400078e58ff */
[----:B--2---:R-:W-:-:S05]  /*02f0*/  @!P1 LEA R8, R10, R5, 0x18 ;  /* 0x000000050a089211 */ /* 0x004fca00078ec0ff */
[----:B------:R-:W-:Y:S01]  /*0300*/  @!P1 LDS R5, [R8+0xffc] ;  /* 0x000ffc0008059984 */ /* 0x000fe20000000800 */
[----:B------:R-:W-:-:S03]  /*0310*/  @!P0 IMAD.IADD R7, R8, 0x1, R7 ;  /* 0x0000000108078824 */ /* 0x000fc600078e0207 */
[----:B------:R-:W2:Y:S02]  /*0320*/  @!P1 LDS R10, [R8+0x17fc] ;  /* 0x0017fc00080a9984 */ /* 0x000ea40000000800 */
[----:B--2---:R-:W-:-:S05]  /*0330*/  @!P1 FADD R5, R5, R10 ;  /* 0x0000000a05059221 */ /* 0x004fca0000000000 */
[----:B------:R-:W-:Y:S01]  /*0340*/  @!P1 STS [R8+0x17fc], R5 ;  /* 0x0017fc0508009388 */ /* 0x000fe20000000800 */
[----:B------:R-:W-:Y:S01]  /*0350*/  BAR.SYNC.DEFER_BLOCKING 0x0 ;  /* 0x0000000000007b1d */ /* 0x000fe20000010000 */
[----:B------:R-:W-:-:S13]  /*0360*/  ISETP.GT.U32.AND P1, PT, R3, 0x6, PT ;  /* 0x000000060300780c */ /* 0x000fda0003f24070 */
[----:B0-----:R-:W-:-:S05]  /*0370*/  @!P1 LEA R11, R3, 0x400, 0xa ;  /* 0x00000400030b9811 */ /* 0x001fca00078e50ff */
[----:B------:R-:W-:Y:S01]  /*0380*/  @!P1 IMAD.IADD R11, R8, 0x1, R11 ;  /* 0x00000001080b9824 */ /* 0x000fe200078e020b */
[----:B------:R-:W-:Y:S04]  /*0390*/  @!P0 LDS R9, [R7+-0x4] ;  /* 0xfffffc0007098984 */ /* 0x000fe80000000800 */
[----:B------:R-:W0:Y:S02]  /*03a0*/  @!P0 LDS R10, [R7+0x3fc] ;  /* 0x0003fc00070a8984 */ /* 0x000e240000000800 */
[----:B0-----:R-:W-:-:S05]  /*03b0*/  @!P0 FADD R10, R9, R10 ;  /* 0x0000000a090a8221 */ /* 0x001fca0000000000 */
[----:B------:R-:W-:Y:S01]  /*03c0*/  @!P0 STS [R7+0x3fc], R10 ;  /* 0x0003fc0a07008388 */ /* 0x000fe20000000800 */
[----:B------:R-:W-:Y:S01]  /*03d0*/  BAR.SYNC.DEFER_BLOCKING 0x0 ;  /* 0x0000000000007b1d */ /* 0x000fe20000010000 */
[----:B------:R-:W-:-:S13]  /*03e0*/  ISETP.GT.U32.AND P0, PT, R3, 0xe, PT ;  /* 0x0000000e0300780c */ /* 0x000fda0003f04070 */
[----:B------:R-:W-:-:S04]  /*03f0*/  @!P0 LEA R5, R3, 0x200, 0x9 ;  /* 0x0000020003058811 */ /* 0x000fc800078e48ff */
[----:B------:R-:W-:Y:S01]  /*0400*/  @!P0 IADD3 R5, PT, PT, R8, R5, RZ ;  /* 0x0000000508058210 */ /* 0x000fe20007ffe0ff */
[----:B------:R-:W-:Y:S04]  /*0410*/  @!P1 LDS R9, [R11+-0x4] ;  /* 0xfffffc000b099984 */ /* 0x000fe80000000800 */
[----:B------:R-:W0:Y:S02]  /*0420*/  @!P1 LDS R12, [R11+0x1fc] ;  /* 0x0001fc000b0c9984 */ /* 0x000e240000000800 */
[----:B0-----:R-:W-:-:S05]  /*0430*/  @!P1 FADD R12, R9, R12 ;  /* 0x0000000c090c9221 */ /* 0x001fca0000000000 */
[----:B------:R-:W-:Y:S01]  /*0440*/  @!P1 STS [R11+0x1fc], R12 ;  /* 0x0001fc0c0b009388 */ /* 0x000fe20000000800 */
[----:B------:R-:W-:Y:S01]  /*0450*/  BAR.SYNC.DEFER_BLOCKING 0x0 ;  /* 0x0000000000007b1d */ /* 0x000fe20000010000 */
[----:B------:R-:W-:-:S13]  /*0460*/  ISETP.GT.U32.AND P1, PT, R3, 0x1e, PT ;  /* 0x0000001e0300780c */ /* 0x000fda0003f24070 */
[----:B------:R-:W-:-:S05]  /*0470*/  @!P1 LEA R7, R3, 0x100, 0x8 ;  /* 0x0000010003079811 */ /* 0x000fca00078e40ff */
[----:B------:R-:W-:Y:S01]  /*0480*/  @!P1 IMAD.IADD R7, R8, 0x1, R7 ;  /* 0x0000000108079824 */ /* 0x000fe200078e0207 */
        /* <DEDUP_REMOVED lines=37> */
[----:B------:R-:W-:-:S05]  /*06e0*/  ISETP.NE.AND P0, PT, R3, 0x3ff, PT ;  /* 0x000003ff0300780c */ /* 0x000fca0003f05270 */
[----:B------:R-:W-:Y:S04]  /*06f0*/  @!P1 LDS R8, [R11+-0x4] ;  /* 0xfffffc000b089984 */ /* 0x000fe80000000800 */
[----:B------:R-:W0:Y:S02]  /*0700*/  @!P1 LDS R5, [R11+0x4] ;  /* 0x000004000b059984 */ /* 0x000e240000000800 */
[----:B0-----:R-:W-:Y:S02]  /*0710*/  @!P1 FADD R12, R8, R5 ;  /* 0x00000005080c9221 */ /* 0x001fe40000000000 */
[----:B------:R-:W-:-:S03]  /*0720*/  @P0 LEA R5, R3, R6, 0x2 ;  /* 0x0000000603050211 */ /* 0x000fc600078e10ff */
[----:B------:R-:W-:Y:S01]  /*0730*/  @!P1 STS [R11+0x4], R12 ;  /* 0x0000040c0b009388 */ /* 0x000fe20000000800 */
[----:B------:R-:W-:Y:S01]  /*0740*/  BAR.SYNC.DEFER_BLOCKING 0x0 ;  /* 0x0000000000007b1d */ /* 0x000fe20000010000 */
[----:B-1----:R-:W-:-:S05]  /*0750*/  ISETP.GE.U32.AND P1, PT, R2, UR4, PT ;  /* 0x0000000402007c0c */ /* 0x002fca000bf26070 */
[----:B------:R-:W-:Y:S04]  /*0760*/  @P0 LDS R3, [R5+0x4] ;  /* 0x0000040005030984 */ /* 0x000fe80000000800 */
[----:B------:R-:W0:Y:S02]  /*0770*/  @P0 LDS R8, [R5+0x8] ;  /* 0x0000080005080984 */ /* 0x000e240000000800 */
[----:B0-----:R-:W-:Y:S02]  /*0780*/  @P0 FADD R10, R3, R8 ;  /* 0x00000008030a0221 */ /* 0x001fe40000000000 */
[----:B------:R-:W0:Y:S03]  /*0790*/  @!P1 LDC.64 R8, c[0x0][0x388] ;  /* 0x0000e200ff089b82 */ /* 0x000e260000000a00 */
[----:B------:R-:W-:Y:S05]  /*07a0*/  @P0 STS [R5+0x8], R10 ;  /* 0x0000080a05000388 */ /* 0x000fea0000000800 */
[----:B------:R-:W-:Y:S01]  /*07b0*/  BAR.SYNC.DEFER_BLOCKING 0x0 ;  /* 0x0000000000007b1d */ /* 0x000fe20000010000 */
[----:B------:R-:W-:Y:S01]  /*07c0*/  ISETP.GE.U32.AND P0, PT, R0, UR4, PT ;  /* 0x0000000400007c0c */ /* 0x000fe2000bf06070 */
[----:B0-----:R-:W-:-:S04]  /*07d0*/  @!P1 IMAD.WIDE.U32 R2, R2, 0x4, R8 ;  /* 0x0000000402029825 */ /* 0x001fc800078e0008 */
[----:B------:R-:W0:Y:S04]  /*07e0*/  @!P1 LDS R7, [R6] ;  /* 0x0000000006079984 */ /* 0x000e280000000800 */
[----:B0-----:R0:W-:Y:S04]  /*07f0*/  @!P1 STG.E desc[UR6][R2.64], R7 ;  /* 0x0000000702009986 */ /* 0x0011e8000c101906 */
[----:B------:R-:W-:Y:S05]  /*0800*/  @P0 EXIT ;  /* 0x000000000000094d */ /* 0x000fea0003800000 */
[----:B------:R-:W1:Y:S01]  /*0810*/  LDS R5, [R4] ;  /* 0x0000000004057984 */ /* 0x000e620000000800 */
[----:B0-----:R-:W0:Y:S02]  /*0820*/  LDC.64 R2, c[0x0][0x388] ;  /* 0x0000e200ff027b82 */ /* 0x001e240000000a00 */
[----:B0-----:R-:W-:-:S05]  /*0830*/  IMAD.WIDE.U32 R2, R0, 0x4, R2 ;  /* 0x0000000400027825 */ /* 0x001fca00078e0002 */
[----:B-1----:R-:W-:Y:S01]  /*0840*/  STG.E desc[UR6][R2.64], R5 ;  /* 0x0000000502007986 */ /* 0x002fe2000c101906 */
[----:B------:R-:W-:Y:S05]  /*0850*/  EXIT ;  /* 0x000000000000794d */ /* 0x000fea0003800000 */
.L_x_1:
[----:B------:R-:W-:-:S00]  /*0860*/  BRA `(.L_x_1) ;  /* 0xfffffffc00fc7947 */ /* 0x000fc0000383ffff */
[----:B------:R-:W-:-:S00]  /*0870*/  NOP ;  /* 0x0000000000007918 */ /* 0x000fc00000000000 */
        /* <DEDUP_REMOVED lines=8> */
.L_x_2:


//--------------------- .nv.shared._Z19BrentKungScanKernelPfS_j --------------------------
	.section	.nv.shared._Z19BrentKungScanKernelPfS_j,"aw",@nobits
	.sectionflags	@""
	.align	4
.nv.shared._Z19BrentKungScanKernelPfS_j:
	.zero		9216


//--------------------- .nv.shared.reserved.0     --------------------------
	.section	.nv.shared.reserved.0,"aw",@nobits
	.weak		__nv_reservedSMEM_offset_0_alias
	.size		__nv_reservedSMEM_offset_0_alias, 0, 64
	.other		__nv_reservedSMEM_offset_0_alias,@"STO_CUDA_RESERVED_SHARED STV_DEFAULT"
__nv_reservedSMEM_offset_0_alias:
	.zero		0
	.zero		64


//--------------------- .nv.constant0._Z19BrentKungScanKernelPfS_j --------------------------
	.section	.nv.constant0._Z19BrentKungScanKernelPfS_j,"a",@progbits
	.sectionflags	@""
	.align	4
.nv.constant0._Z19BrentKungScanKernelPfS_j:
	.zero		916


//--------------------- SYMBOLS --------------------------

	.type		.nv.reservedSmem.offset0,@object
	.size		.nv.reservedSmem.offset0,0x4
	.type		.nv.reservedSmem.cap,@object
	.size		.nv.reservedSmem.cap,0x4
